//
// Generated by NVIDIA NVVM Compiler
//
// Compiler Build ID: CL-36424714
// Cuda compilation tools, release 13.0, V13.0.88
// Based on NVVM 20.0.0
//

.version 9.0
.target sm_100
.address_size 64

	// .globl	_Z13copyImgKernelPhS_ii

.visible .entry _Z13copyImgKernelPhS_ii(
	.param .u64 .ptr .align 1 _Z13copyImgKernelPhS_ii_param_0,
	.param .u64 .ptr .align 1 _Z13copyImgKernelPhS_ii_param_1,
	.param .u32 _Z13copyImgKernelPhS_ii_param_2,
	.param .u32 _Z13copyImgKernelPhS_ii_param_3
)
{
	.reg .pred 	%p<4>;
	.reg .b16 	%rs<5>;
	.reg .b32 	%r<15>;
	.reg .b64 	%rd<8>;

	ld.param.u64 	%rd1, [_Z13copyImgKernelPhS_ii_param_0];
	ld.param.u64 	%rd2, [_Z13copyImgKernelPhS_ii_param_1];
	ld.param.u32 	%r3, [_Z13copyImgKernelPhS_ii_param_2];
	ld.param.u32 	%r4, [_Z13copyImgKernelPhS_ii_param_3];
	mov.u32 	%r6, %tid.x;
	mov.u32 	%r7, %ctaid.x;
	mov.u32 	%r8, %ntid.x;
	mad.lo.s32 	%r1, %r7, %r8, %r6;
	mov.u32 	%r9, %tid.y;
	mov.u32 	%r10, %ctaid.y;
	mov.u32 	%r11, %ntid.y;
	mad.lo.s32 	%r12, %r10, %r11, %r9;
	setp.ge.s32 	%p1, %r1, %r3;
	setp.ge.s32 	%p2, %r12, %r4;
	or.pred  	%p3, %p1, %p2;
	@%p3 bra 	$L__BB0_2;
	cvta.to.global.u64 	%rd3, %rd1;
	cvta.to.global.u64 	%rd4, %rd2;
	mad.lo.s32 	%r13, %r3, %r12, %r1;
	shl.b32 	%r14, %r13, 2;
	cvt.s64.s32 	%rd5, %r14;
	add.s64 	%rd6, %rd3, %rd5;
	ld.global.u8 	%rs1, [%rd6];
	ld.global.u8 	%rs2, [%rd6+1];
	ld.global.u8 	%rs3, [%rd6+2];
	ld.global.u8 	%rs4, [%rd6+3];
	add.s64 	%rd7, %rd4, %rd5;
	st.global.u8 	[%rd7], %rs1;
	st.global.u8 	[%rd7+1], %rs2;
	st.global.u8 	[%rd7+2], %rs3;
	st.global.u8 	[%rd7+3], %rs4;
$L__BB0_2:
	ret;

}
	// .globl	_Z21linearTransformKernelPhS_iiff
.visible .entry _Z21linearTransformKernelPhS_iiff(
	.param .u64 .ptr .align 1 _Z21linearTransformKernelPhS_iiff_param_0,
	.param .u64 .ptr .align 1 _Z21linearTransformKernelPhS_iiff_param_1,
	.param .u32 _Z21linearTransformKernelPhS_iiff_param_2,
	.param .u32 _Z21linearTransformKernelPhS_iiff_param_3,
	.param .f32 _Z21linearTransformKernelPhS_iiff_param_4,
	.param .f32 _Z21linearTransformKernelPhS_iiff_param_5
)
{


	ret;

}
	// .globl	_Z12mirrorKernelPhS_ii
.visible .entry _Z12mirrorKernelPhS_ii(
	.param .u64 .ptr .align 1 _Z12mirrorKernelPhS_ii_param_0,
	.param .u64 .ptr .align 1 _Z12mirrorKernelPhS_ii_param_1,
	.param .u32 _Z12mirrorKernelPhS_ii_param_2,
	.param .u32 _Z12mirrorKernelPhS_ii_param_3
)
{


	ret;

}
	// .globl	_Z8bwKernelPhS_ii
.visible .entry _Z8bwKernelPhS_ii(
	.param .u64 .ptr .align 1 _Z8bwKernelPhS_ii_param_0,
	.param .u64 .ptr .align 1 _Z8bwKernelPhS_ii_param_1,
	.param .u32 _Z8bwKernelPhS_ii_param_2,
	.param .u32 _Z8bwKernelPhS_ii_param_3
)
{


	ret;

}
	// .globl	_Z11sobelKernelPhS_ii
.visible .entry _Z11sobelKernelPhS_ii(
	.param .u64 .ptr .align 1 _Z11sobelKernelPhS_ii_param_0,
	.param .u64 .ptr .align 1 _Z11sobelKernelPhS_ii_param_1,
	.param .u32 _Z11sobelKernelPhS_ii_param_2,
	.param .u32 _Z11sobelKernelPhS_ii_param_3
)
{


	ret;

}


// ===== COMPILED SASS (sm_100) =====

	.target	sm_100

	.elftype	@"ET_EXEC"


//--------------------- .note.nv.tkinfo           --------------------------
	.section	.note.nv.tkinfo,"",@"SHT_NOTE"
	.sectionflags	@"SHF_NOTE_NV_TKINFO"
	.tkinfo
        /*0018*/ 	.word	0x00000002
        /*0030*/ 	.string	""
        /*0030*/ 	.string	"ptxas"
        /*0030*/ 	.string	"Cuda compilation tools, release 13.0, V13.0.88"
        /*0030*/ 	.string	"Build cuda_13.0.r13.0/compiler.36424714_0"
        /*0030*/ 	.string	"-arch sm_100 -m 64 "



//--------------------- .note.nv.cuinfo           --------------------------
	.section	.note.nv.cuinfo,"",@"SHT_NOTE"
	.sectionflags	@"SHF_NOTE_NV_CUINFO"
        /*0018*/ 	.short	0x0002
        /*001a*/ 	.short	0x0064
        /*001c*/ 	.short	0x0082
	.zero		2


//--------------------- .nv.info                  --------------------------
	.section	.nv.info,"",@"SHT_CUDA_INFO"
	.align	4


	//----- nvinfo : EIATTR_REGCOUNT
	.align		4
        /*0000*/ 	.byte	0x04, 0x2f
        /*0002*/ 	.short	(.L_1 - .L_0)
	.align		4
.L_0:
        /*0004*/ 	.word	index@(_Z13copyImgKernelPhS_ii)
        /*0008*/ 	.word	0x00000010


	//----- nvinfo : EIATTR_FRAME_SIZE
	.align		4
.L_1:
        /*000c*/ 	.byte	0x04, 0x11
        /*000e*/ 	.short	(.L_3 - .L_2)
	.align		4
.L_2:
        /*0010*/ 	.word	index@(_Z13copyImgKernelPhS_ii)
        /*0014*/ 	.word	0x00000000


	//----- nvinfo : EIATTR_REGCOUNT
	.align		4
.L_3:
        /*0018*/ 	.byte	0x04, 0x2f
        /*001a*/ 	.short	(.L_5 - .L_4)
	.align		4
.L_4:
        /*001c*/ 	.word	index@(_Z21linearTransformKernelPhS_iiff)
        /*0020*/ 	.word	0x00000004


	//----- nvinfo : EIATTR_FRAME_SIZE
	.align		4
.L_5:
        /*0024*/ 	.byte	0x04, 0x11
        /*0026*/ 	.short	(.L_7 - .L_6)
	.align		4
.L_6:
        /*0028*/ 	.word	index@(_Z21linearTransformKernelPhS_iiff)
        /*002c*/ 	.word	0x00000000


	//----- nvinfo : EIATTR_REGCOUNT
	.align		4
.L_7:
        /*0030*/ 	.byte	0x04, 0x2f
        /*0032*/ 	.short	(.L_9 - .L_8)
	.align		4
.L_8:
        /*0034*/ 	.word	index@(_Z12mirrorKernelPhS_ii)
        /*0038*/ 	.word	0x00000004


	//----- nvinfo : EIATTR_FRAME_SIZE
	.align		4
.L_9:
        /*003c*/ 	.byte	0x04, 0x11
        /*003e*/ 	.short	(.L_11 - .L_10)
	.align		4
.L_10:
        /*0040*/ 	.word	index@(_Z12mirrorKernelPhS_ii)
        /*0044*/ 	.word	0x00000000


	//----- nvinfo : EIATTR_REGCOUNT
	.align		4
.L_11:
        /*0048*/ 	.byte	0x04, 0x2f
        /*004a*/ 	.short	(.L_13 - .L_12)
	.align		4
.L_12:
        /*004c*/ 	.word	index@(_Z8bwKernelPhS_ii)
        /*0050*/ 	.word	0x00000004


	//----- nvinfo : EIATTR_FRAME_SIZE
	.align		4
.L_13:
        /*0054*/ 	.byte	0x04, 0x11
        /*0056*/ 	.short	(.L_15 - .L_14)
	.align		4
.L_14:
        /*0058*/ 	.word	index@(_Z8bwKernelPhS_ii)
        /*005c*/ 	.word	0x00000000


	//----- nvinfo : EIATTR_REGCOUNT
	.align		4
.L_15:
        /*0060*/ 	.byte	0x04, 0x2f
        /*0062*/ 	.short	(.L_17 - .L_16)
	.align		4
.L_16:
        /*0064*/ 	.word	index@(_Z11sobelKernelPhS_ii)
        /*0068*/ 	.word	0x00000004


	//----- nvinfo : EIATTR_FRAME_SIZE
	.align		4
.L_17:
        /*006c*/ 	.byte	0x04, 0x11
        /*006e*/ 	.short	(.L_19 - .L_18)
	.align		4
.L_18:
        /*0070*/ 	.word	index@(_Z11sobelKernelPhS_ii)
        /*0074*/ 	.word	0x00000000


	//----- nvinfo : EIATTR_MIN_STACK_SIZE
	.align		4
.L_19:
        /*0078*/ 	.byte	0x04, 0x12
        /*007a*/ 	.short	(.L_21 - .L_20)
	.align		4
.L_20:
        /*007c*/ 	.word	index@(_Z11sobelKernelPhS_ii)
        /*0080*/ 	.word	0x00000000


	//----- nvinfo : EIATTR_MIN_STACK_SIZE
	.align		4
.L_21:
        /*0084*/ 	.byte	0x04, 0x12
        /*0086*/ 	.short	(.L_23 - .L_22)
	.align		4
.L_22:
        /*0088*/ 	.word	index@(_Z8bwKernelPhS_ii)
        /*008c*/ 	.word	0x00000000


	//----- nvinfo : EIATTR_MIN_STACK_SIZE
	.align		4
.L_23:
        /*0090*/ 	.byte	0x04, 0x12
        /*0092*/ 	.short	(.L_25 - .L_24)
	.align		4
.L_24:
        /*0094*/ 	.word	index@(_Z12mirrorKernelPhS_ii)
        /*0098*/ 	.word	0x00000000


	//----- nvinfo : EIATTR_MIN_STACK_SIZE
	.align		4
.L_25:
        /*009c*/ 	.byte	0x04, 0x12
        /*009e*/ 	.short	(.L_27 - .L_26)
	.align		4
.L_26:
        /*00a0*/ 	.word	index@(_Z21linearTransformKernelPhS_iiff)
        /*00a4*/ 	.word	0x00000000


	//----- nvinfo : EIATTR_MIN_STACK_SIZE
	.align		4
.L_27:
        /*00a8*/ 	.byte	0x04, 0x12
        /*00aa*/ 	.short	(.L_29 - .L_28)
	.align		4
.L_28:
        /*00ac*/ 	.word	index@(_Z13copyImgKernelPhS_ii)
        /*00b0*/ 	.word	0x00000000
.L_29:


//--------------------- .nv.compat                --------------------------
	.section	.nv.compat,"",@"SHT_CUDA_COMPAT_INFO"
	.align	4
        /*0000*/ 	.byte	0x02, 0x09, 0x00, 0x00, 0x02, 0x02, 0x01, 0x00, 0x02, 0x05, 0x05, 0x00, 0x03, 0x07, 0x01, 0x01
        /*0010*/ 	.byte	0x02, 0x03, 0x00, 0x00, 0x02, 0x06, 0x01, 0x00, 0x04, 0x0b, 0x08, 0x00, 0x09, 0x00, 0x00, 0x00
        /*0020*/ 	.byte	0x00, 0x00, 0x00, 0x00


//--------------------- .nv.info._Z11sobelKernelPhS_ii --------------------------
	.section	.nv.info._Z11sobelKernelPhS_ii,"",@"SHT_CUDA_INFO"
	.sectionflags	@""
	.align	4


	//----- nvinfo : EIATTR_CUDA_API_VERSION
	.align		4
        /*0000*/ 	.byte	0x04, 0x37
        /*0002*/ 	.short	(.L_31 - .L_30)
.L_30:
        /*0004*/ 	.word	0x00000082


	//----- nvinfo : EIATTR_KPARAM_INFO
	.align		4
.L_31:
        /*0008*/ 	.byte	0x04, 0x17
        /*000a*/ 	.short	(.L_33 - .L_32)
.L_32:
        /*000c*/ 	.word	0x00000000
        /*0010*/ 	.short	0x0003
        /*0012*/ 	.short	0x0014
        /*0014*/ 	.byte	0x00, 0xf0, 0x11, 0x00


	//----- nvinfo : EIATTR_KPARAM_INFO
	.align		4
.L_33:
        /*0018*/ 	.byte	0x04, 0x17
        /*001a*/ 	.short	(.L_35 - .L_34)
.L_34:
        /*001c*/ 	.word	0x00000000
        /*0020*/ 	.short	0x0002
        /*0022*/ 	.short	0x0010
        /*0024*/ 	.byte	0x00, 0xf0, 0x11, 0x00


	//----- nvinfo : EIATTR_KPARAM_INFO
	.align		4
.L_35:
        /*0028*/ 	.byte	0x04, 0x17
        /*002a*/ 	.short	(.L_37 - .L_36)
.L_36:
        /*002c*/ 	.word	0x00000000
        /*0030*/ 	.short	0x0001
        /*0032*/ 	.short	0x0008
        /*0034*/ 	.byte	0x00, 0xf5, 0x21, 0x00


	//----- nvinfo : EIATTR_KPARAM_INFO
	.align		4
.L_37:
        /*0038*/ 	.byte	0x04, 0x17
        /*003a*/ 	.short	(.L_39 - .L_38)
.L_38:
        /*003c*/ 	.word	0x00000000
        /*0040*/ 	.short	0x0000
        /*0042*/ 	.short	0x0000
        /*0044*/ 	.byte	0x00, 0xf5, 0x21, 0x00


	//----- nvinfo : EIATTR_SPARSE_MMA_MASK
	.align		4
.L_39:
        /*0048*/ 	.byte	0x03, 0x50
        /*004a*/ 	.short	0x0000


	//----- nvinfo : EIATTR_MAXREG_COUNT
	.align		4
        /*004c*/ 	.byte	0x03, 0x1b
        /*004e*/ 	.short	0x00ff


	//----- nvinfo : EIATTR_MERCURY_ISA_VERSION
	.align		4
        /*0050*/ 	.byte	0x03, 0x5f
        /*0052*/ 	.short	0x0101


	//----- nvinfo : EIATTR_VRC_CTA_INIT_COUNT
	.align		4
        /*0054*/ 	.byte	0x02, 0x4a
	.zero		1
	.zero		1


	//----- nvinfo : EIATTR_EXIT_INSTR_OFFSETS
	.align		4
        /*0058*/ 	.byte	0x04, 0x1c
        /*005a*/ 	.short	(.L_41 - .L_40)


	//   ....[0]....
.L_40:
        /*005c*/ 	.word	0x00000010


	//----- nvinfo : EIATTR_CBANK_PARAM_SIZE
	.align		4
.L_41:
        /*0060*/ 	.byte	0x03, 0x19
        /*0062*/ 	.short	0x0018


	//----- nvinfo : EIATTR_PARAM_CBANK
	.align		4
        /*0064*/ 	.byte	0x04, 0x0a
        /*0066*/ 	.short	(.L_43 - .L_42)
	.align		4
.L_42:
        /*0068*/ 	.word	index@(.nv.constant0._Z11sobelKernelPhS_ii)
        /*006c*/ 	.short	0x0380
        /*006e*/ 	.short	0x0018


	//----- nvinfo : EIATTR_SW_WAR
	.align		4
.L_43:
        /*0070*/ 	.byte	0x04, 0x36
        /*0072*/ 	.short	(.L_45 - .L_44)
.L_44:
        /*0074*/ 	.word	0x00000008
.L_45:


//--------------------- .nv.info._Z8bwKernelPhS_ii --------------------------
	.section	.nv.info._Z8bwKernelPhS_ii,"",@"SHT_CUDA_INFO"
	.sectionflags	@""
	.align	4


	//----- nvinfo : EIATTR_CUDA_API_VERSION
	.align		4
        /*0000*/ 	.byte	0x04, 0x37
        /*0002*/ 	.short	(.L_47 - .L_46)
.L_46:
        /*0004*/ 	.word	0x00000082


	//----- nvinfo : EIATTR_KPARAM_INFO
	.align		4
.L_47:
        /*0008*/ 	.byte	0x04, 0x17
        /*000a*/ 	.short	(.L_49 - .L_48)
.L_48:
        /*000c*/ 	.word	0x00000000
        /*0010*/ 	.short	0x0003
        /*0012*/ 	.short	0x0014
        /*0014*/ 	.byte	0x00, 0xf0, 0x11, 0x00


	//----- nvinfo : EIATTR_KPARAM_INFO
	.align		4
.L_49:
        /*0018*/ 	.byte	0x04, 0x17
        /*001a*/ 	.short	(.L_51 - .L_50)
.L_50:
        /*001c*/ 	.word	0x00000000
        /*0020*/ 	.short	0x0002
        /*0022*/ 	.short	0x0010
        /*0024*/ 	.byte	0x00, 0xf0, 0x11, 0x00


	//----- nvinfo : EIATTR_KPARAM_INFO
	.align		4
.L_51:
        /*0028*/ 	.byte	0x04, 0x17
        /*002a*/ 	.short	(.L_53 - .L_52)
.L_52:
        /*002c*/ 	.word	0x00000000
        /*0030*/ 	.short	0x0001
        /*0032*/ 	.short	0x0008
        /*0034*/ 	.byte	0x00, 0xf5, 0x21, 0x00


	//----- nvinfo : EIATTR_KPARAM_INFO
	.align		4
.L_53:
        /*0038*/ 	.byte	0x04, 0x17
        /*003a*/ 	.short	(.L_55 - .L_54)
.L_54:
        /*003c*/ 	.word	0x00000000
        /*0040*/ 	.short	0x0000
        /*0042*/ 	.short	0x0000
        /*0044*/ 	.byte	0x00, 0xf5, 0x21, 0x00


	//----- nvinfo : EIATTR_SPARSE_MMA_MASK
	.align		4
.L_55:
        /*0048*/ 	.byte	0x03, 0x50
        /*004a*/ 	.short	0x0000


	//----- nvinfo : EIATTR_MAXREG_COUNT
	.align		4
        /*004c*/ 	.byte	0x03, 0x1b
        /*004e*/ 	.short	0x00ff


	//----- nvinfo : EIATTR_MERCURY_ISA_VERSION
	.align		4
        /*0050*/ 	.byte	0x03, 0x5f
        /*0052*/ 	.short	0x0101


	//----- nvinfo : EIATTR_VRC_CTA_INIT_COUNT
	.align		4
        /*0054*/ 	.byte	0x02, 0x4a
	.zero		1
	.zero		1


	//----- nvinfo : EIATTR_EXIT_INSTR_OFFSETS
	.align		4
        /*0058*/ 	.byte	0x04, 0x1c
        /*005a*/ 	.short	(.L_57 - .L_56)


	//   ....[0]....
.L_56:
        /*005c*/ 	.word	0x00000010


	//----- nvinfo : EIATTR_CBANK_PARAM_SIZE
	.align		4
.L_57:
        /*0060*/ 	.byte	0x03, 0x19
        /*0062*/ 	.short	0x0018


	//----- nvinfo : EIATTR_PARAM_CBANK
	.align		4
        /*0064*/ 	.byte	0x04, 0x0a
        /*0066*/ 	.short	(.L_59 - .L_58)
	.align		4
.L_58:
        /*0068*/ 	.word	index@(.nv.constant0._Z8bwKernelPhS_ii)
        /*006c*/ 	.short	0x0380
        /*006e*/ 	.short	0x0018


	//----- nvinfo : EIATTR_SW_WAR
	.align		4
.L_59:
        /*0070*/ 	.byte	0x04, 0x36
        /*0072*/ 	.short	(.L_61 - .L_60)
.L_60:
        /*0074*/ 	.word	0x00000008
.L_61:


//--------------------- .nv.info._Z12mirrorKernelPhS_ii --------------------------
	.section	.nv.info._Z12mirrorKernelPhS_ii,"",@"SHT_CUDA_INFO"
	.sectionflags	@""
	.align	4


	//----- nvinfo : EIATTR_CUDA_API_VERSION
	.align		4
        /*0000*/ 	.byte	0x04, 0x37
        /*0002*/ 	.short	(.L_63 - .L_62)
.L_62:
        /*0004*/ 	.word	0x00000082


	//----- nvinfo : EIATTR_KPARAM_INFO
	.align		4
.L_63:
        /*0008*/ 	.byte	0x04, 0x17
        /*000a*/ 	.short	(.L_65 - .L_64)
.L_64:
        /*000c*/ 	.word	0x00000000
        /*0010*/ 	.short	0x0003
        /*0012*/ 	.short	0x0014
        /*0014*/ 	.byte	0x00, 0xf0, 0x11, 0x00


	//----- nvinfo : EIATTR_KPARAM_INFO
	.align		4
.L_65:
        /*0018*/ 	.byte	0x04, 0x17
        /*001a*/ 	.short	(.L_67 - .L_66)
.L_66:
        /*001c*/ 	.word	0x00000000
        /*0020*/ 	.short	0x0002
        /*0022*/ 	.short	0x0010
        /*0024*/ 	.byte	0x00, 0xf0, 0x11, 0x00


	//----- nvinfo : EIATTR_KPARAM_INFO
	.align		4
.L_67:
        /*0028*/ 	.byte	0x04, 0x17
        /*002a*/ 	.short	(.L_69 - .L_68)
.L_68:
        /*002c*/ 	.word	0x00000000
        /*0030*/ 	.short	0x0001
        /*0032*/ 	.short	0x0008
        /*0034*/ 	.byte	0x00, 0xf5, 0x21, 0x00


	//----- nvinfo : EIATTR_KPARAM_INFO
	.align		4
.L_69:
        /*0038*/ 	.byte	0x04, 0x17
        /*003a*/ 	.short	(.L_71 - .L_70)
.L_70:
        /*003c*/ 	.word	0x00000000
        /*0040*/ 	.short	0x0000
        /*0042*/ 	.short	0x0000
        /*0044*/ 	.byte	0x00, 0xf5, 0x21, 0x00


	//----- nvinfo : EIATTR_SPARSE_MMA_MASK
	.align		4
.L_71:
        /*0048*/ 	.byte	0x03, 0x50
        /*004a*/ 	.short	0x0000


	//----- nvinfo : EIATTR_MAXREG_COUNT
	.align		4
        /*004c*/ 	.byte	0x03, 0x1b
        /*004e*/ 	.short	0x00ff


	//----- nvinfo : EIATTR_MERCURY_ISA_VERSION
	.align		4
        /*0050*/ 	.byte	0x03, 0x5f
        /*0052*/ 	.short	0x0101


	//----- nvinfo : EIATTR_VRC_CTA_INIT_COUNT
	.align		4
        /*0054*/ 	.byte	0x02, 0x4a
	.zero		1
	.zero		1


	//----- nvinfo : EIATTR_EXIT_INSTR_OFFSETS
	.align		4
        /*0058*/ 	.byte	0x04, 0x1c
        /*005a*/ 	.short	(.L_73 - .L_72)


	//   ....[0]....
.L_72:
        /*005c*/ 	.word	0x00000010


	//----- nvinfo : EIATTR_CBANK_PARAM_SIZE
	.align		4
.L_73:
        /*0060*/ 	.byte	0x03, 0x19
        /*0062*/ 	.short	0x0018


	//----- nvinfo : EIATTR_PARAM_CBANK
	.align		4
        /*0064*/ 	.byte	0x04, 0x0a
        /*0066*/ 	.short	(.L_75 - .L_74)
	.align		4
.L_74:
        /*0068*/ 	.word	index@(.nv.constant0._Z12mirrorKernelPhS_ii)
        /*006c*/ 	.short	0x0380
        /*006e*/ 	.short	0x0018


	//----- nvinfo : EIATTR_SW_WAR
	.align		4
.L_75:
        /*0070*/ 	.byte	0x04, 0x36
        /*0072*/ 	.short	(.L_77 - .L_76)
.L_76:
        /*0074*/ 	.word	0x00000008
.L_77:


//--------------------- .nv.info._Z21linearTransformKernelPhS_iiff --------------------------
	.section	.nv.info._Z21linearTransformKernelPhS_iiff,"",@"SHT_CUDA_INFO"
	.sectionflags	@""
	.align	4


	//----- nvinfo : EIATTR_CUDA_API_VERSION
	.align		4
        /*0000*/ 	.byte	0x04, 0x37
        /*0002*/ 	.short	(.L_79 - .L_78)
.L_78:
        /*0004*/ 	.word	0x00000082


	//----- nvinfo : EIATTR_KPARAM_INFO
	.align		4
.L_79:
        /*0008*/ 	.byte	0x04, 0x17
        /*000a*/ 	.short	(.L_81 - .L_80)
.L_80:
        /*000c*/ 	.word	0x00000000
        /*0010*/ 	.short	0x0005
        /*0012*/ 	.short	0x001c
        /*0014*/ 	.byte	0x00, 0xf0, 0x11, 0x00


	//----- nvinfo : EIATTR_KPARAM_INFO
	.align		4
.L_81:
        /*0018*/ 	.byte	0x04, 0x17
        /*001a*/ 	.short	(.L_83 - .L_82)
.L_82:
        /*001c*/ 	.word	0x00000000
        /*0020*/ 	.short	0x0004
        /*0022*/ 	.short	0x0018
        /*0024*/ 	.byte	0x00, 0xf0, 0x11, 0x00


	//----- nvinfo : EIATTR_KPARAM_INFO
	.align		4
.L_83:
        /*0028*/ 	.byte	0x04, 0x17
        /*002a*/ 	.short	(.L_85 - .L_84)
.L_84:
        /*002c*/ 	.word	0x00000000
        /*0030*/ 	.short	0x0003
        /*0032*/ 	.short	0x0014
        /*0034*/ 	.byte	0x00, 0xf0, 0x11, 0x00


	//----- nvinfo : EIATTR_KPARAM_INFO
	.align		4
.L_85:
        /*0038*/ 	.byte	0x04, 0x17
        /*003a*/ 	.short	(.L_87 - .L_86)
.L_86:
        /*003c*/ 	.word	0x00000000
        /*0040*/ 	.short	0x0002
        /*0042*/ 	.short	0x0010
        /*0044*/ 	.byte	0x00, 0xf0, 0x11, 0x00


	//----- nvinfo : EIATTR_KPARAM_INFO
	.align		4
.L_87:
        /*0048*/ 	.byte	0x04, 0x17
        /*004a*/ 	.short	(.L_89 - .L_88)
.L_88:
        /*004c*/ 	.word	0x00000000
        /*0050*/ 	.short	0x0001
        /*0052*/ 	.short	0x0008
        /*0054*/ 	.byte	0x00, 0xf5, 0x21, 0x00


	//----- nvinfo : EIATTR_KPARAM_INFO
	.align		4
.L_89:
        /*0058*/ 	.byte	0x04, 0x17
        /*005a*/ 	.short	(.L_91 - .L_90)
.L_90:
        /*005c*/ 	.word	0x00000000
        /*0060*/ 	.short	0x0000
        /*0062*/ 	.short	0x0000
        /*0064*/ 	.byte	0x00, 0xf5, 0x21, 0x00


	//----- nvinfo : EIATTR_SPARSE_MMA_MASK
	.align		4
.L_91:
        /*0068*/ 	.byte	0x03, 0x50
        /*006a*/ 	.short	0x0000


	//----- nvinfo : EIATTR_MAXREG_COUNT
	.align		4
        /*006c*/ 	.byte	0x03, 0x1b
        /*006e*/ 	.short	0x00ff


	//----- nvinfo : EIATTR_MERCURY_ISA_VERSION
	.align		4
        /*0070*/ 	.byte	0x03, 0x5f
        /*0072*/ 	.short	0x0101


	//----- nvinfo : EIATTR_VRC_CTA_INIT_COUNT
	.align		4
        /*0074*/ 	.byte	0x02, 0x4a
	.zero		1
	.zero		1


	//----- nvinfo : EIATTR_EXIT_INSTR_OFFSETS
	.align		4
        /*0078*/ 	.byte	0x04, 0x1c
        /*007a*/ 	.short	(.L_93 - .L_92)


	//   ....[0]....
.L_92:
        /*007c*/ 	.word	0x00000010


	//----- nvinfo : EIATTR_CBANK_PARAM_SIZE
	.align		4
.L_93:
        /*0080*/ 	.byte	0x03, 0x19
        /*0082*/ 	.short	0x0020


	//----- nvinfo : EIATTR_PARAM_CBANK
	.align		4
        /*0084*/ 	.byte	0x04, 0x0a
        /*0086*/ 	.short	(.L_95 - .L_94)
	.align		4
.L_94:
        /*0088*/ 	.word	index@(.nv.constant0._Z21linearTransformKernelPhS_iiff)
        /*008c*/ 	.short	0x0380
        /*008e*/ 	.short	0x0020


	//----- nvinfo : EIATTR_SW_WAR
	.align		4
.L_95:
        /*0090*/ 	.byte	0x04, 0x36
        /*0092*/ 	.short	(.L_97 - .L_96)
.L_96:
        /*0094*/ 	.word	0x00000008
.L_97:


//--------------------- .nv.info._Z13copyImgKernelPhS_ii --------------------------
	.section	.nv.info._Z13copyImgKernelPhS_ii,"",@"SHT_CUDA_INFO"
	.sectionflags	@""
	.align	4


	//----- nvinfo : EIATTR_CUDA_API_VERSION
	.align		4
        /*0000*/ 	.byte	0x04, 0x37
        /*0002*/ 	.short	(.L_99 - .L_98)
.L_98:
        /*0004*/ 	.word	0x00000082


	//----- nvinfo : EIATTR_KPARAM_INFO
	.align		4
.L_99:
        /*0008*/ 	.byte	0x04, 0x17
        /*000a*/ 	.short	(.L_101 - .L_100)
.L_100:
        /*000c*/ 	.word	0x00000000
        /*0010*/ 	.short	0x0003
        /*0012*/ 	.short	0x0014
        /*0014*/ 	.byte	0x00, 0xf0, 0x11, 0x00


	//----- nvinfo : EIATTR_KPARAM_INFO
	.align		4
.L_101:
        /*0018*/ 	.byte	0x04, 0x17
        /*001a*/ 	.short	(.L_103 - .L_102)
.L_102:
        /*001c*/ 	.word	0x00000000
        /*0020*/ 	.short	0x0002
        /*0022*/ 	.short	0x0010
        /*0024*/ 	.byte	0x00, 0xf0, 0x11, 0x00


	//----- nvinfo : EIATTR_KPARAM_INFO
	.align		4
.L_103:
        /*0028*/ 	.byte	0x04, 0x17
        /*002a*/ 	.short	(.L_105 - .L_104)
.L_104:
        /*002c*/ 	.word	0x00000000
        /*0030*/ 	.short	0x0001
        /*0032*/ 	.short	0x0008
        /*0034*/ 	.byte	0x00, 0xf5, 0x21, 0x00


	//----- nvinfo : EIATTR_KPARAM_INFO
	.align		4
.L_105:
        /*0038*/ 	.byte	0x04, 0x17
        /*003a*/ 	.short	(.L_107 - .L_106)
.L_106:
        /*003c*/ 	.word	0x00000000
        /*0040*/ 	.short	0x0000
        /*0042*/ 	.short	0x0000
        /*0044*/ 	.byte	0x00, 0xf5, 0x21, 0x00


	//----- nvinfo : EIATTR_SPARSE_MMA_MASK
	.align		4
.L_107:
        /*0048*/ 	.byte	0x03, 0x50
        /*004a*/ 	.short	0x0000


	//----- nvinfo : EIATTR_MAXREG_COUNT
	.align		4
        /*004c*/ 	.byte	0x03, 0x1b
        /*004e*/ 	.short	0x00ff


	//----- nvinfo : EIATTR_MERCURY_ISA_VERSION
	.align		4
        /*0050*/ 	.byte	0x03, 0x5f
        /*0052*/ 	.short	0x0101


	//----- nvinfo : EIATTR_VRC_CTA_INIT_COUNT
	.align		4
        /*0054*/ 	.byte	0x02, 0x4a
	.zero		1
	.zero		1


	//----- nvinfo : EIATTR_EXIT_INSTR_OFFSETS
	.align		4
        /*0058*/ 	.byte	0x04, 0x1c
        /*005a*/ 	.short	(.L_109 - .L_108)


	//   ....[0]....
.L_108:
        /*005c*/ 	.word	0x000000c0


	//   ....[1]....
        /*0060*/ 	.word	0x000001e0


	//----- nvinfo : EIATTR_CBANK_PARAM_SIZE
	.align		4
.L_109:
        /*0064*/ 	.byte	0x03, 0x19
        /*0066*/ 	.short	0x0018


	//----- nvinfo : EIATTR_PARAM_CBANK
	.align		4
        /*0068*/ 	.byte	0x04, 0x0a
        /*006a*/ 	.short	(.L_111 - .L_110)
	.align		4
.L_110:
        /*006c*/ 	.word	index@(.nv.constant0._Z13copyImgKernelPhS_ii)
        /*0070*/ 	.short	0x0380
        /*0072*/ 	.short	0x0018


	//----- nvinfo : EIATTR_SW_WAR
	.align		4
.L_111:
        /*0074*/ 	.byte	0x04, 0x36
        /*0076*/ 	.short	(.L_113 - .L_112)
.L_112:
        /*0078*/ 	.word	0x00000008
.L_113:


//--------------------- .nv.callgraph             --------------------------
	.section	.nv.callgraph,"",@"SHT_CUDA_CALLGRAPH"
	.align	4
	.sectionentsize	8
	.align		4
        /*0000*/ 	.word	0x00000000
	.align		4
        /*0004*/ 	.word	0xffffffff
	.align		4
        /*0008*/ 	.word	0x00000000
	.align		4
        /*000c*/ 	.word	0xfffffffe
	.align		4
        /*0010*/ 	.word	0x00000000
	.align		4
        /*0014*/ 	.word	0xfffffffd
	.align		4
        /*0018*/ 	.word	0x00000000
	.align		4
        /*001c*/ 	.word	0xfffffffc


//--------------------- .text._Z11sobelKernelPhS_ii --------------------------
	.section	.text._Z11sobelKernelPhS_ii,"ax",@progbits
	.align	128
        .global         _Z11sobelKernelPhS_ii
        .type           _Z11sobelKernelPhS_ii,@function
        .size           _Z11sobelKernelPhS_ii,(.L_x_5 - _Z11sobelKernelPhS_ii)
        .other          _Z11sobelKernelPhS_ii,@"STO_CUDA_ENTRY STV_DEFAULT"
_Z11sobelKernelPhS_ii:
.text._Z11sobelKernelPhS_ii:
[----:B------:R-:W-:Y:S01]  /*0000*/  LDC R1, c[0x0][0x37c] ;  /* 0x0000df00ff017b82 */ /* 0x000fe20000000800 */
[----:B------:R-:W-:Y:S05]  /*0010*/  EXIT ;  /* 0x000000000000794d */ /* 0x000fea0003800000 */
.L_x_0:
[----:B------:R-:W-:-:S00]  /*0020*/  BRA `(.L_x_0) ;  /* 0xfffffffc00fc7947 */ /* 0x000fc0000383ffff */
[----:B------:R-:W-:-:S00]  /*0030*/  NOP ;  /* 0x0000000000007918 */ /* 0x000fc00000000000 */
        /* <DEDUP_REMOVED lines=12> */
.L_x_5:


//--------------------- .text._Z8bwKernelPhS_ii   --------------------------
	.section	.text._Z8bwKernelPhS_ii,"ax",@progbits
	.align	128
        .global         _Z8bwKernelPhS_ii
        .type           _Z8bwKernelPhS_ii,@function
        .size           _Z8bwKernelPhS_ii,(.L_x_6 - _Z8bwKernelPhS_ii)
        .other          _Z8bwKernelPhS_ii,@"STO_CUDA_ENTRY STV_DEFAULT"
_Z8bwKernelPhS_ii:
.text._Z8bwKernelPhS_ii:
[----:B------:R-:W-:Y:S01]  /*0000*/  LDC R1, c[0x0][0x37c] ;  /* 0x0000df00ff017b82 */ /* 0x000fe20000000800 */
[----:B------:R-:W-:Y:S05]  /*0010*/  EXIT ;  /* 0x000000000000794d */ /* 0x000fea0003800000 */
.L_x_1:
        /* <DEDUP_REMOVED lines=14> */
.L_x_6:


//--------------------- .text._Z12mirrorKernelPhS_ii --------------------------
	.section	.text._Z12mirrorKernelPhS_ii,"ax",@progbits
	.align	128
        .global         _Z12mirrorKernelPhS_ii
        .type           _Z12mirrorKernelPhS_ii,@function
        .size           _Z12mirrorKernelPhS_ii,(.L_x_7 - _Z12mirrorKernelPhS_ii)
        .other          _Z12mirrorKernelPhS_ii,@"STO_CUDA_ENTRY STV_DEFAULT"
_Z12mirrorKernelPhS_ii:
.text._Z12mirrorKernelPhS_ii:
[----:B------:R-:W-:Y:S01]  /*0000*/  LDC R1, c[0x0][0x37c] ;  /* 0x0000df00ff017b82 */ /* 0x000fe20000000800 */
[----:B------:R-:W-:Y:S05]  /*0010*/  EXIT ;  /* 0x000000000000794d */ /* 0x000fea0003800000 */
.L_x_2:
        /* <DEDUP_REMOVED lines=14> */
.L_x_7:


//--------------------- .text._Z21linearTransformKernelPhS_iiff --------------------------
	.section	.text._Z21linearTransformKernelPhS_iiff,"ax",@progbits
	.align	128
        .global         _Z21linearTransformKernelPhS_iiff
        .type           _Z21linearTransformKernelPhS_iiff,@function
        .size           _Z21linearTransformKernelPhS_iiff,(.L_x_8 - _Z21linearTransformKernelPhS_iiff)
        .other          _Z21linearTransformKernelPhS_iiff,@"STO_CUDA_ENTRY STV_DEFAULT"
_Z21linearTransformKernelPhS_iiff:
.text._Z21linearTransformKernelPhS_iiff:
[----:B------:R-:W-:Y:S01]  /*0000*/  LDC R1, c[0x0][0x37c] ;  /* 0x0000df00ff017b82 */ /* 0x000fe20000000800 */
[----:B------:R-:W-:Y:S05]  /*0010*/  EXIT ;  /* 0x000000000000794d */ /* 0x000fea0003800000 */
.L_x_3:
        /* <DEDUP_REMOVED lines=14> */
.L_x_8:


//--------------------- .text._Z13copyImgKernelPhS_ii --------------------------
	.section	.text._Z13copyImgKernelPhS_ii,"ax",@progbits
	.align	128
        .global         _Z13copyImgKernelPhS_ii
        .type           _Z13copyImgKernelPhS_ii,@function
        .size           _Z13copyImgKernelPhS_ii,(.L_x_9 - _Z13copyImgKernelPhS_ii)
        .other          _Z13copyImgKernelPhS_ii,@"STO_CUDA_ENTRY STV_DEFAULT"
_Z13copyImgKernelPhS_ii:
.text._Z13copyImgKernelPhS_ii:
[----:B------:R-:W-:Y:S01]  /*0000*/  LDC R1, c[0x0][0x37c] ;  /* 0x0000df00ff017b82 */ /* 0x000fe20000000800 */
[----:B------:R-:W0:Y:S07]  /*0010*/  S2R R3, SR_TID.Y ;  /* 0x0000000000037919 */ /* 0x000e2e0000002200 */
[----:B------:R-:W1:Y:S01]  /*0020*/  LDC R5, c[0x0][0x360] ;  /* 0x0000d800ff057b82 */ /* 0x000e620000000800 */
[----:B------:R-:W2:Y:S01]  /*0030*/  LDCU.64 UR6, c[0x0][0x390] ;  /* 0x00007200ff0677ac */ /* 0x000ea20008000a00 */
[----:B------:R-:W1:Y:S06]  /*0040*/  S2R R0, SR_TID.X ;  /* 0x0000000000007919 */ /* 0x000e6c0000002100 */
[----:B------:R-:W0:Y:S08]  /*0050*/  S2UR UR5, SR_CTAID.Y ;  /* 0x00000000000579c3 */ /* 0x000e300000002600 */
[----:B------:R-:W0:Y:S08]  /*0060*/  LDC R2, c[0x0][0x364] ;  /* 0x0000d900ff027b82 */ /* 0x000e300000000800 */
[----:B------:R-:W1:Y:S01]  /*0070*/  S2UR UR4, SR_CTAID.X ;  /* 0x00000000000479c3 */ /* 0x000e620000002500 */
[----:B0-----:R-:W-:-:S05]  /*0080*/  IMAD R3, R2, UR5, R3 ;  /* 0x0000000502037c24 */ /* 0x001fca000f8e0203 */
[----:B--2---:R-:W-:Y:S01]  /*0090*/  ISETP.GE.AND P0, PT, R3, UR7, PT ;  /* 0x0000000703007c0c */ /* 0x004fe2000bf06270 */
[----:B-1----:R-:W-:-:S05]  /*00a0*/  IMAD R0, R5, UR4, R0 ;  /* 0x0000000405007c24 */ /* 0x002fca000f8e0200 */
[----:B------:R-:W-:-:S13]  /*00b0*/  ISETP.GE.OR P0, PT, R0, UR6, P0 ;  /* 0x0000000600007c0c */ /* 0x000fda0008706670 */
[----:B------:R-:W-:Y:S05]  /*00c0*/  @P0 EXIT ;  /* 0x000000000000094d */ /* 0x000fea0003800000 */
[----:B------:R-:W0:Y:S01]  /*00d0*/  LDCU.128 UR8, c[0x0][0x380] ;  /* 0x00007000ff0877ac */ /* 0x000e220008000c00 */
[----:B------:R-:W-:Y:S01]  /*00e0*/  IMAD R0, R3, UR6, R0 ;  /* 0x0000000603007c24 */ /* 0x000fe2000f8e0200 */
[----:B------:R-:W1:Y:S03]  /*00f0*/  LDCU.64 UR4, c[0x0][0x358] ;  /* 0x00006b00ff0477ac */ /* 0x000e660008000a00 */
[----:B------:R-:W-:-:S05]  /*0100*/  IMAD.SHL.U32 R0, R0, 0x4, RZ ;  /* 0x0000000400007824 */ /* 0x000fca00078e00ff */
[----:B------:R-:W-:Y:S02]  /*0110*/  SHF.R.S32.HI R5, RZ, 0x1f, R0 ;  /* 0x0000001fff057819 */ /* 0x000fe40000011400 */
[----:B0-----:R-:W-:-:S04]  /*0120*/  IADD3 R2, P0, PT, R0, UR8, RZ ;  /* 0x0000000800027c10 */ /* 0x001fc8000ff1e0ff */
[----:B------:R-:W-:-:S05]  /*0130*/  IADD3.X R3, PT, PT, R5, UR9, RZ, P0, !PT ;  /* 0x0000000905037c10 */ /* 0x000fca00087fe4ff */
[----:B-1----:R-:W2:Y:S04]  /*0140*/  LDG.E.U8 R7, desc[UR4][R2.64] ;  /* 0x0000000402077981 */ /* 0x002ea8000c1e1100 */
[----:B------:R-:W3:Y:S04]  /*0150*/  LDG.E.U8 R9, desc[UR4][R2.64+0x1] ;  /* 0x0000010402097981 */ /* 0x000ee8000c1e1100 */
[----:B------:R-:W4:Y:S04]  /*0160*/  LDG.E.U8 R11, desc[UR4][R2.64+0x2] ;  /* 0x00000204020b7981 */ /* 0x000f28000c1e1100 */
[----:B------:R-:W5:Y:S01]  /*0170*/  LDG.E.U8 R13, desc[UR4][R2.64+0x3] ;  /* 0x00000304020d7981 */ /* 0x000f62000c1e1100 */
[----:B------:R-:W-:-:S04]  /*0180*/  IADD3 R4, P0, PT, R0, UR10, RZ ;  /* 0x0000000a00047c10 */ /* 0x000fc8000ff1e0ff */
[----:B------:R-:W-:-:S05]  /*0190*/  IADD3.X R5, PT, PT, R5, UR11, RZ, P0, !PT ;  /* 0x0000000b05057c10 */ /* 0x000fca00087fe4ff */
[----:B--2---:R-:W-:Y:S04]  /*01a0*/  STG.E.U8 desc[UR4][R4.64], R7 ;  /* 0x0000000704007986 */ /* 0x004fe8000c101104 */
[----:B---3--:R-:W-:Y:S04]  /*01b0*/  STG.E.U8 desc[UR4][R4.64+0x1], R9 ;  /* 0x0000010904007986 */ /* 0x008fe8000c101104 */
[----:B----4-:R-:W-:Y:S04]  /*01c0*/  STG.E.U8 desc[UR4][R4.64+0x2], R11 ;  /* 0x0000020b04007986 */ /* 0x010fe8000c101104 */
[----:B-----5:R-:W-:Y:S01]  /*01d0*/  STG.E.U8 desc[UR4][R4.64+0x3], R13 ;  /* 0x0000030d04007986 */ /* 0x020fe2000c101104 */
[----:B------:R-:W-:Y:S05]  /*01e0*/  EXIT ;  /* 0x000000000000794d */ /* 0x000fea0003800000 */
.L_x_4:
        /* <DEDUP_REMOVED lines=9> */
.L_x_9:


//--------------------- .nv.shared.reserved.0     --------------------------
	.section	.nv.shared.reserved.0,"aw",@nobits
	.weak		__nv_reservedSMEM_offset_0_alias
	.size		__nv_reservedSMEM_offset_0_alias, 0, 64
	.other		__nv_reservedSMEM_offset_0_alias,@"STO_CUDA_RESERVED_SHARED STV_DEFAULT"
__nv_reservedSMEM_offset_0_alias:
	.zero		0
	.zero		64


//--------------------- .nv.constant0._Z11sobelKernelPhS_ii --------------------------
	.section	.nv.constant0._Z11sobelKernelPhS_ii,"a",@progbits
	.sectionflags	@""
	.align	4
.nv.constant0._Z11sobelKernelPhS_ii:
	.zero		920


//--------------------- .nv.constant0._Z8bwKernelPhS_ii --------------------------
	.section	.nv.constant0._Z8bwKernelPhS_ii,"a",@progbits
	.sectionflags	@""
	.align	4
.nv.constant0._Z8bwKernelPhS_ii:
	.zero		920


//--------------------- .nv.constant0._Z12mirrorKernelPhS_ii --------------------------
	.section	.nv.constant0._Z12mirrorKernelPhS_ii,"a",@progbits
	.sectionflags	@""
	.align	4
.nv.constant0._Z12mirrorKernelPhS_ii:
	.zero		920


//--------------------- .nv.constant0._Z21linearTransformKernelPhS_iiff --------------------------
	.section	.nv.constant0._Z21linearTransformKernelPhS_iiff,"a",@progbits
	.sectionflags	@""
	.align	4
.nv.constant0._Z21linearTransformKernelPhS_iiff:
	.zero		928


//--------------------- .nv.constant0._Z13copyImgKernelPhS_ii --------------------------
	.section	.nv.constant0._Z13copyImgKernelPhS_ii,"a",@progbits
	.sectionflags	@""
	.align	4
.nv.constant0._Z13copyImgKernelPhS_ii:
	.zero		920


//--------------------- SYMBOLS --------------------------

	.type		.nv.reservedSmem.offset0,@object
	.size		.nv.reservedSmem.offset0,0x4
